//
// Generated by NVIDIA NVVM Compiler
//
// Compiler Build ID: CL-36424714
// Cuda compilation tools, release 13.0, V13.0.88
// Based on NVVM 20.0.0
//

.version 9.0
.target sm_100
.address_size 64

	// .globl	_Z11axpbyKernelPdS_ddj

.visible .entry _Z11axpbyKernelPdS_ddj(
	.param .u64 .ptr .align 1 _Z11axpbyKernelPdS_ddj_param_0,
	.param .u64 .ptr .align 1 _Z11axpbyKernelPdS_ddj_param_1,
	.param .f64 _Z11axpbyKernelPdS_ddj_param_2,
	.param .f64 _Z11axpbyKernelPdS_ddj_param_3,
	.param .u32 _Z11axpbyKernelPdS_ddj_param_4
)
{
	.reg .pred 	%p<3>;
	.reg .b32 	%r<11>;
	.reg .b64 	%rd<8>;
	.reg .b64 	%fd<7>;

	ld.param.u64 	%rd3, [_Z11axpbyKernelPdS_ddj_param_0];
	ld.param.u64 	%rd4, [_Z11axpbyKernelPdS_ddj_param_1];
	ld.param.f64 	%fd1, [_Z11axpbyKernelPdS_ddj_param_2];
	ld.param.f64 	%fd2, [_Z11axpbyKernelPdS_ddj_param_3];
	ld.param.u32 	%r6, [_Z11axpbyKernelPdS_ddj_param_4];
	mov.u32 	%r1, %ntid.x;
	mov.u32 	%r7, %tid.x;
	mov.u32 	%r8, %ctaid.x;
	mad.lo.s32 	%r10, %r8, %r1, %r7;
	setp.ge.u32 	%p1, %r10, %r6;
	@%p1 bra 	$L__BB0_3;
	mov.u32 	%r9, %nctaid.x;
	mul.lo.s32 	%r3, %r9, %r1;
	cvta.to.global.u64 	%rd1, %rd3;
	cvta.to.global.u64 	%rd2, %rd4;
$L__BB0_2:
	mul.wide.u32 	%rd5, %r10, 8;
	add.s64 	%rd6, %rd1, %rd5;
	ld.global.f64 	%fd3, [%rd6];
	add.s64 	%rd7, %rd2, %rd5;
	ld.global.f64 	%fd4, [%rd7];
	mul.f64 	%fd5, %fd2, %fd4;
	fma.rn.f64 	%fd6, %fd1, %fd3, %fd5;
	st.global.f64 	[%rd6], %fd6;
	add.s32 	%r10, %r10, %r3;
	setp.lt.u32 	%p2, %r10, %r6;
	@%p2 bra 	$L__BB0_2;
$L__BB0_3:
	ret;

}
	// .globl	_Z12axpbyyKernelPdS_ddj
.visible .entry _Z12axpbyyKernelPdS_ddj(
	.param .u64 .ptr .align 1 _Z12axpbyyKernelPdS_ddj_param_0,
	.param .u64 .ptr .align 1 _Z12axpbyyKernelPdS_ddj_param_1,
	.param .f64 _Z12axpbyyKernelPdS_ddj_param_2,
	.param .f64 _Z12axpbyyKernelPdS_ddj_param_3,
	.param .u32 _Z12axpbyyKernelPdS_ddj_param_4
)
{
	.reg .pred 	%p<3>;
	.reg .b32 	%r<11>;
	.reg .b64 	%rd<8>;
	.reg .b64 	%fd<8>;

	ld.param.u64 	%rd3, [_Z12axpbyyKernelPdS_ddj_param_0];
	ld.param.u64 	%rd4, [_Z12axpbyyKernelPdS_ddj_param_1];
	ld.param.f64 	%fd1, [_Z12axpbyyKernelPdS_ddj_param_2];
	ld.param.f64 	%fd2, [_Z12axpbyyKernelPdS_ddj_param_3];
	ld.param.u32 	%r6, [_Z12axpbyyKernelPdS_ddj_param_4];
	mov.u32 	%r1, %ntid.x;
	mov.u32 	%r7, %tid.x;
	mov.u32 	%r8, %ctaid.x;
	mad.lo.s32 	%r10, %r8, %r1, %r7;
	setp.ge.u32 	%p1, %r10, %r6;
	@%p1 bra 	$L__BB1_3;
	mov.u32 	%r9, %nctaid.x;
	mul.lo.s32 	%r3, %r9, %r1;
	cvta.to.global.u64 	%rd1, %rd3;
	cvta.to.global.u64 	%rd2, %rd4;
$L__BB1_2:
	mul.wide.u32 	%rd5, %r10, 8;
	add.s64 	%rd6, %rd1, %rd5;
	ld.global.f64 	%fd3, [%rd6];
	add.s64 	%rd7, %rd2, %rd5;
	ld.global.f64 	%fd4, [%rd7];
	mul.f64 	%fd5, %fd2, %fd4;
	mul.f64 	%fd6, %fd4, %fd5;
	fma.rn.f64 	%fd7, %fd1, %fd3, %fd6;
	st.global.f64 	[%rd6], %fd7;
	add.s32 	%r10, %r10, %r3;
	setp.lt.u32 	%p2, %r10, %r6;
	@%p2 bra 	$L__BB1_2;
$L__BB1_3:
	ret;

}
	// .globl	_Z13gradModKernelPdS_S_dj
.visible .entry _Z13gradModKernelPdS_S_dj(
	.param .u64 .ptr .align 1 _Z13gradModKernelPdS_S_dj_param_0,
	.param .u64 .ptr .align 1 _Z13gradModKernelPdS_S_dj_param_1,
	.param .u64 .ptr .align 1 _Z13gradModKernelPdS_S_dj_param_2,
	.param .f64 _Z13gradModKernelPdS_S_dj_param_3,
	.param .u32 _Z13gradModKernelPdS_S_dj_param_4
)
{
	.reg .pred 	%p<3>;
	.reg .b32 	%r<11>;
	.reg .b64 	%rd<11>;
	.reg .b64 	%fd<7>;

	ld.param.u64 	%rd4, [_Z13gradModKernelPdS_S_dj_param_0];
	ld.param.u64 	%rd5, [_Z13gradModKernelPdS_S_dj_param_1];
	ld.param.u64 	%rd6, [_Z13gradModKernelPdS_S_dj_param_2];
	ld.param.f64 	%fd1, [_Z13gradModKernelPdS_S_dj_param_3];
	ld.param.u32 	%r6, [_Z13gradModKernelPdS_S_dj_param_4];
	mov.u32 	%r1, %ntid.x;
	mov.u32 	%r7, %tid.x;
	mov.u32 	%r8, %ctaid.x;
	mad.lo.s32 	%r10, %r8, %r1, %r7;
	setp.ge.u32 	%p1, %r10, %r6;
	@%p1 bra 	$L__BB2_3;
	mov.u32 	%r9, %nctaid.x;
	mul.lo.s32 	%r3, %r9, %r1;
	cvta.to.global.u64 	%rd1, %rd4;
	cvta.to.global.u64 	%rd2, %rd5;
	cvta.to.global.u64 	%rd3, %rd6;
$L__BB2_2:
	mul.wide.u32 	%rd7, %r10, 8;
	add.s64 	%rd8, %rd1, %rd7;
	ld.global.f64 	%fd2, [%rd8];
	add.s64 	%rd9, %rd2, %rd7;
	ld.global.f64 	%fd3, [%rd9];
	sqrt.rn.f64 	%fd4, %fd3;
	add.f64 	%fd5, %fd1, %fd4;
	div.rn.f64 	%fd6, %fd2, %fd5;
	add.s64 	%rd10, %rd3, %rd7;
	st.global.f64 	[%rd10], %fd6;
	add.s32 	%r10, %r10, %r3;
	setp.lt.u32 	%p2, %r10, %r6;
	@%p2 bra 	$L__BB2_2;
$L__BB2_3:
	ret;

}


// ===== COMPILED SASS (sm_100) =====

	.target	sm_100

	.elftype	@"ET_EXEC"


//--------------------- .note.nv.tkinfo           --------------------------
	.section	.note.nv.tkinfo,"",@"SHT_NOTE"
	.sectionflags	@"SHF_NOTE_NV_TKINFO"
	.tkinfo
        /*0018*/ 	.word	0x00000002
        /*0030*/ 	.string	""
        /*0030*/ 	.string	"ptxas"
        /*0030*/ 	.string	"Cuda compilation tools, release 13.0, V13.0.88"
        /*0030*/ 	.string	"Build cuda_13.0.r13.0/compiler.36424714_0"
        /*0030*/ 	.string	"-arch sm_100 -m 64 "



//--------------------- .note.nv.cuinfo           --------------------------
	.section	.note.nv.cuinfo,"",@"SHT_NOTE"
	.sectionflags	@"SHF_NOTE_NV_CUINFO"
        /*0018*/ 	.short	0x0002
        /*001a*/ 	.short	0x0064
        /*001c*/ 	.short	0x0082
	.zero		2


//--------------------- .nv.info                  --------------------------
	.section	.nv.info,"",@"SHT_CUDA_INFO"
	.align	4


	//----- nvinfo : EIATTR_REGCOUNT
	.align		4
        /*0000*/ 	.byte	0x04, 0x2f
        /*0002*/ 	.short	(.L_1 - .L_0)
	.align		4
.L_0:
        /*0004*/ 	.word	index@(_Z11axpbyKernelPdS_ddj)
        /*0008*/ 	.word	0x00000010


	//----- nvinfo : EIATTR_FRAME_SIZE
	.align		4
.L_1:
        /*000c*/ 	.byte	0x04, 0x11
        /*000e*/ 	.short	(.L_3 - .L_2)
	.align		4
.L_2:
        /*0010*/ 	.word	index@(_Z11axpbyKernelPdS_ddj)
        /*0014*/ 	.word	0x00000000


	//----- nvinfo : EIATTR_REGCOUNT
	.align		4
.L_3:
        /*0018*/ 	.byte	0x04, 0x2f
        /*001a*/ 	.short	(.L_5 - .L_4)
	.align		4
.L_4:
        /*001c*/ 	.word	index@(_Z12axpbyyKernelPdS_ddj)
        /*0020*/ 	.word	0x00000010


	//----- nvinfo : EIATTR_FRAME_SIZE
	.align		4
.L_5:
        /*0024*/ 	.byte	0x04, 0x11
        /*0026*/ 	.short	(.L_7 - .L_6)
	.align		4
.L_6:
        /*0028*/ 	.word	index@(_Z12axpbyyKernelPdS_ddj)
        /*002c*/ 	.word	0x00000000


	//----- nvinfo : EIATTR_REGCOUNT
	.align		4
.L_7:
        /*0030*/ 	.byte	0x04, 0x2f
        /*0032*/ 	.short	(.L_9 - .L_8)
	.align		4
.L_8:
        /*0034*/ 	.word	index@(_Z13gradModKernelPdS_S_dj)
        /*0038*/ 	.word	0x0000001e


	//----- nvinfo : EIATTR_FRAME_SIZE
	.align		4
.L_9:
        /*003c*/ 	.byte	0x04, 0x11
        /*003e*/ 	.short	(.L_11 - .L_10)
	.align		4
.L_10:
        /*0040*/ 	.word	index@($__internal_1_$__cuda_sm20_dsqrt_rn_f64_mediumpath_v1)
        /*0044*/ 	.word	0x00000000


	//----- nvinfo : EIATTR_FRAME_SIZE
	.align		4
.L_11:
        /*0048*/ 	.byte	0x04, 0x11
        /*004a*/ 	.short	(.L_13 - .L_12)
	.align		4
.L_12:
        /*004c*/ 	.word	index@($__internal_0_$__cuda_sm20_div_rn_f64_full)
        /*0050*/ 	.word	0x00000000


	//----- nvinfo : EIATTR_FRAME_SIZE
	.align		4
.L_13:
        /*0054*/ 	.byte	0x04, 0x11
        /*0056*/ 	.short	(.L_15 - .L_14)
	.align		4
.L_14:
        /*0058*/ 	.word	index@(_Z13gradModKernelPdS_S_dj)
        /*005c*/ 	.word	0x00000000


	//----- nvinfo : EIATTR_MIN_STACK_SIZE
	.align		4
.L_15:
        /*0060*/ 	.byte	0x04, 0x12
        /*0062*/ 	.short	(.L_17 - .L_16)
	.align		4
.L_16:
        /*0064*/ 	.word	index@(_Z13gradModKernelPdS_S_dj)
        /*0068*/ 	.word	0x00000000


	//----- nvinfo : EIATTR_MIN_STACK_SIZE
	.align		4
.L_17:
        /*006c*/ 	.byte	0x04, 0x12
        /*006e*/ 	.short	(.L_19 - .L_18)
	.align		4
.L_18:
        /*0070*/ 	.word	index@(_Z12axpbyyKernelPdS_ddj)
        /*0074*/ 	.word	0x00000000


	//----- nvinfo : EIATTR_MIN_STACK_SIZE
	.align		4
.L_19:
        /*0078*/ 	.byte	0x04, 0x12
        /*007a*/ 	.short	(.L_21 - .L_20)
	.align		4
.L_20:
        /*007c*/ 	.word	index@(_Z11axpbyKernelPdS_ddj)
        /*0080*/ 	.word	0x00000000
.L_21:


//--------------------- .nv.compat                --------------------------
	.section	.nv.compat,"",@"SHT_CUDA_COMPAT_INFO"
	.align	4
        /*0000*/ 	.byte	0x02, 0x09, 0x00, 0x00, 0x02, 0x02, 0x01, 0x00, 0x02, 0x05, 0x05, 0x00, 0x03, 0x07, 0x01, 0x01
        /*0010*/ 	.byte	0x02, 0x03, 0x00, 0x00, 0x02, 0x06, 0x01, 0x00, 0x04, 0x0b, 0x08, 0x00, 0x01, 0x00, 0x00, 0x00
        /*0020*/ 	.byte	0x00, 0x00, 0x00, 0x00


//--------------------- .nv.info._Z13gradModKernelPdS_S_dj --------------------------
	.section	.nv.info._Z13gradModKernelPdS_S_dj,"",@"SHT_CUDA_INFO"
	.sectionflags	@""
	.align	4


	//----- nvinfo : EIATTR_CUDA_API_VERSION
	.align		4
        /*0000*/ 	.byte	0x04, 0x37
        /*0002*/ 	.short	(.L_23 - .L_22)
.L_22:
        /*0004*/ 	.word	0x00000082


	//----- nvinfo : EIATTR_KPARAM_INFO
	.align		4
.L_23:
        /*0008*/ 	.byte	0x04, 0x17
        /*000a*/ 	.short	(.L_25 - .L_24)
.L_24:
        /*000c*/ 	.word	0x00000000
        /*0010*/ 	.short	0x0004
        /*0012*/ 	.short	0x0020
        /*0014*/ 	.byte	0x00, 0xf0, 0x11, 0x00


	//----- nvinfo : EIATTR_KPARAM_INFO
	.align		4
.L_25:
        /*0018*/ 	.byte	0x04, 0x17
        /*001a*/ 	.short	(.L_27 - .L_26)
.L_26:
        /*001c*/ 	.word	0x00000000
        /*0020*/ 	.short	0x0003
        /*0022*/ 	.short	0x0018
        /*0024*/ 	.byte	0x00, 0xf0, 0x21, 0x00


	//----- nvinfo : EIATTR_KPARAM_INFO
	.align		4
.L_27:
        /*0028*/ 	.byte	0x04, 0x17
        /*002a*/ 	.short	(.L_29 - .L_28)
.L_28:
        /*002c*/ 	.word	0x00000000
        /*0030*/ 	.short	0x0002
        /*0032*/ 	.short	0x0010
        /*0034*/ 	.byte	0x00, 0xf5, 0x21, 0x00


	//----- nvinfo : EIATTR_KPARAM_INFO
	.align		4
.L_29:
        /*0038*/ 	.byte	0x04, 0x17
        /*003a*/ 	.short	(.L_31 - .L_30)
.L_30:
        /*003c*/ 	.word	0x00000000
        /*0040*/ 	.short	0x0001
        /*0042*/ 	.short	0x0008
        /*0044*/ 	.byte	0x00, 0xf5, 0x21, 0x00


	//----- nvinfo : EIATTR_KPARAM_INFO
	.align		4
.L_31:
        /*0048*/ 	.byte	0x04, 0x17
        /*004a*/ 	.short	(.L_33 - .L_32)
.L_32:
        /*004c*/ 	.word	0x00000000
        /*0050*/ 	.short	0x0000
        /*0052*/ 	.short	0x0000
        /*0054*/ 	.byte	0x00, 0xf5, 0x21, 0x00


	//----- nvinfo : EIATTR_SPARSE_MMA_MASK
	.align		4
.L_33:
        /*0058*/ 	.byte	0x03, 0x50
        /*005a*/ 	.short	0x0000


	//----- nvinfo : EIATTR_MAXREG_COUNT
	.align		4
        /*005c*/ 	.byte	0x03, 0x1b
        /*005e*/ 	.short	0x00ff


	//----- nvinfo : EIATTR_MERCURY_ISA_VERSION
	.align		4
        /*0060*/ 	.byte	0x03, 0x5f
        /*0062*/ 	.short	0x0101


	//----- nvinfo : EIATTR_VRC_CTA_INIT_COUNT
	.align		4
        /*0064*/ 	.byte	0x02, 0x4a
	.zero		1
	.zero		1


	//----- nvinfo : EIATTR_EXIT_INSTR_OFFSETS
	.align		4
        /*0068*/ 	.byte	0x04, 0x1c
        /*006a*/ 	.short	(.L_35 - .L_34)


	//   ....[0]....
.L_34:
        /*006c*/ 	.word	0x00000070


	//   ....[1]....
        /*0070*/ 	.word	0x00000430


	//----- nvinfo : EIATTR_CRS_STACK_SIZE
	.align		4
.L_35:
        /*0074*/ 	.byte	0x04, 0x1e
        /*0076*/ 	.short	(.L_37 - .L_36)
.L_36:
        /*0078*/ 	.word	0x00000000


	//----- nvinfo : EIATTR_CBANK_PARAM_SIZE
	.align		4
.L_37:
        /*007c*/ 	.byte	0x03, 0x19
        /*007e*/ 	.short	0x0024


	//----- nvinfo : EIATTR_PARAM_CBANK
	.align		4
        /*0080*/ 	.byte	0x04, 0x0a
        /*0082*/ 	.short	(.L_39 - .L_38)
	.align		4
.L_38:
        /*0084*/ 	.word	index@(.nv.constant0._Z13gradModKernelPdS_S_dj)
        /*0088*/ 	.short	0x0380
        /*008a*/ 	.short	0x0024


	//----- nvinfo : EIATTR_SW_WAR
	.align		4
.L_39:
        /*008c*/ 	.byte	0x04, 0x36
        /*008e*/ 	.short	(.L_41 - .L_40)
.L_40:
        /*0090*/ 	.word	0x00000008
.L_41:


//--------------------- .nv.info._Z12axpbyyKernelPdS_ddj --------------------------
	.section	.nv.info._Z12axpbyyKernelPdS_ddj,"",@"SHT_CUDA_INFO"
	.sectionflags	@""
	.align	4


	//----- nvinfo : EIATTR_CUDA_API_VERSION
	.align		4
        /*0000*/ 	.byte	0x04, 0x37
        /*0002*/ 	.short	(.L_43 - .L_42)
.L_42:
        /*0004*/ 	.word	0x00000082


	//----- nvinfo : EIATTR_KPARAM_INFO
	.align		4
.L_43:
        /*0008*/ 	.byte	0x04, 0x17
        /*000a*/ 	.short	(.L_45 - .L_44)
.L_44:
        /*000c*/ 	.word	0x00000000
        /*0010*/ 	.short	0x0004
        /*0012*/ 	.short	0x0020
        /*0014*/ 	.byte	0x00, 0xf0, 0x11, 0x00


	//----- nvinfo : EIATTR_KPARAM_INFO
	.align		4
.L_45:
        /*0018*/ 	.byte	0x04, 0x17
        /*001a*/ 	.short	(.L_47 - .L_46)
.L_46:
        /*001c*/ 	.word	0x00000000
        /*0020*/ 	.short	0x0003
        /*0022*/ 	.short	0x0018
        /*0024*/ 	.byte	0x00, 0xf0, 0x21, 0x00


	//----- nvinfo : EIATTR_KPARAM_INFO
	.align		4
.L_47:
        /*0028*/ 	.byte	0x04, 0x17
        /*002a*/ 	.short	(.L_49 - .L_48)
.L_48:
        /*002c*/ 	.word	0x00000000
        /*0030*/ 	.short	0x0002
        /*0032*/ 	.short	0x0010
        /*0034*/ 	.byte	0x00, 0xf0, 0x21, 0x00


	//----- nvinfo : EIATTR_KPARAM_INFO
	.align		4
.L_49:
        /*0038*/ 	.byte	0x04, 0x17
        /*003a*/ 	.short	(.L_51 - .L_50)
.L_50:
        /*003c*/ 	.word	0x00000000
        /*0040*/ 	.short	0x0001
        /*0042*/ 	.short	0x0008
        /*0044*/ 	.byte	0x00, 0xf5, 0x21, 0x00


	//----- nvinfo : EIATTR_KPARAM_INFO
	.align		4
.L_51:
        /*0048*/ 	.byte	0x04, 0x17
        /*004a*/ 	.short	(.L_53 - .L_52)
.L_52:
        /*004c*/ 	.word	0x00000000
        /*0050*/ 	.short	0x0000
        /*0052*/ 	.short	0x0000
        /*0054*/ 	.byte	0x00, 0xf5, 0x21, 0x00


	//----- nvinfo : EIATTR_SPARSE_MMA_MASK
	.align		4
.L_53:
        /*0058*/ 	.byte	0x03, 0x50
        /*005a*/ 	.short	0x0000


	//----- nvinfo : EIATTR_MAXREG_COUNT
	.align		4
        /*005c*/ 	.byte	0x03, 0x1b
        /*005e*/ 	.short	0x00ff


	//----- nvinfo : EIATTR_MERCURY_ISA_VERSION
	.align		4
        /*0060*/ 	.byte	0x03, 0x5f
        /*0062*/ 	.short	0x0101


	//----- nvinfo : EIATTR_VRC_CTA_INIT_COUNT
	.align		4
        /*0064*/ 	.byte	0x02, 0x4a
	.zero		1
	.zero		1


	//----- nvinfo : EIATTR_EXIT_INSTR_OFFSETS
	.align		4
        /*0068*/ 	.byte	0x04, 0x1c
        /*006a*/ 	.short	(.L_55 - .L_54)


	//   ....[0]....
.L_54:
        /*006c*/ 	.word	0x00000070


	//   ....[1]....
        /*0070*/ 	.word	0x00000190


	//----- nvinfo : EIATTR_CRS_STACK_SIZE
	.align		4
.L_55:
        /*0074*/ 	.byte	0x04, 0x1e
        /*0076*/ 	.short	(.L_57 - .L_56)
.L_56:
        /*0078*/ 	.word	0x00000000


	//----- nvinfo : EIATTR_CBANK_PARAM_SIZE
	.align		4
.L_57:
        /*007c*/ 	.byte	0x03, 0x19
        /*007e*/ 	.short	0x0024


	//----- nvinfo : EIATTR_PARAM_CBANK
	.align		4
        /*0080*/ 	.byte	0x04, 0x0a
        /*0082*/ 	.short	(.L_59 - .L_58)
	.align		4
.L_58:
        /*0084*/ 	.word	index@(.nv.constant0._Z12axpbyyKernelPdS_ddj)
        /*0088*/ 	.short	0x0380
        /*008a*/ 	.short	0x0024


	//----- nvinfo : EIATTR_SW_WAR
	.align		4
.L_59:
        /*008c*/ 	.byte	0x04, 0x36
        /*008e*/ 	.short	(.L_61 - .L_60)
.L_60:
        /*0090*/ 	.word	0x00000008
.L_61:


//--------------------- .nv.info._Z11axpbyKernelPdS_ddj --------------------------
	.section	.nv.info._Z11axpbyKernelPdS_ddj,"",@"SHT_CUDA_INFO"
	.sectionflags	@""
	.align	4


	//----- nvinfo : EIATTR_CUDA_API_VERSION
	.align		4
        /*0000*/ 	.byte	0x04, 0x37
        /*0002*/ 	.short	(.L_63 - .L_62)
.L_62:
        /*0004*/ 	.word	0x00000082


	//----- nvinfo : EIATTR_KPARAM_INFO
	.align		4
.L_63:
        /*0008*/ 	.byte	0x04, 0x17
        /*000a*/ 	.short	(.L_65 - .L_64)
.L_64:
        /*000c*/ 	.word	0x00000000
        /*0010*/ 	.short	0x0004
        /*0012*/ 	.short	0x0020
        /*0014*/ 	.byte	0x00, 0xf0, 0x11, 0x00


	//----- nvinfo : EIATTR_KPARAM_INFO
	.align		4
.L_65:
        /*0018*/ 	.byte	0x04, 0x17
        /*001a*/ 	.short	(.L_67 - .L_66)
.L_66:
        /*001c*/ 	.word	0x00000000
        /*0020*/ 	.short	0x0003
        /*0022*/ 	.short	0x0018
        /*0024*/ 	.byte	0x00, 0xf0, 0x21, 0x00


	//----- nvinfo : EIATTR_KPARAM_INFO
	.align		4
.L_67:
        /*0028*/ 	.byte	0x04, 0x17
        /*002a*/ 	.short	(.L_69 - .L_68)
.L_68:
        /*002c*/ 	.word	0x00000000
        /*0030*/ 	.short	0x0002
        /*0032*/ 	.short	0x0010
        /*0034*/ 	.byte	0x00, 0xf0, 0x21, 0x00


	//----- nvinfo : EIATTR_KPARAM_INFO
	.align		4
.L_69:
        /*0038*/ 	.byte	0x04, 0x17
        /*003a*/ 	.short	(.L_71 - .L_70)
.L_70:
        /*003c*/ 	.word	0x00000000
        /*0040*/ 	.short	0x0001
        /*0042*/ 	.short	0x0008
        /*0044*/ 	.byte	0x00, 0xf5, 0x21, 0x00


	//----- nvinfo : EIATTR_KPARAM_INFO
	.align		4
.L_71:
        /*0048*/ 	.byte	0x04, 0x17
        /*004a*/ 	.short	(.L_73 - .L_72)
.L_72:
        /*004c*/ 	.word	0x00000000
        /*0050*/ 	.short	0x0000
        /*0052*/ 	.short	0x0000
        /*0054*/ 	.byte	0x00, 0xf5, 0x21, 0x00


	//----- nvinfo : EIATTR_SPARSE_MMA_MASK
	.align		4
.L_73:
        /*0058*/ 	.byte	0x03, 0x50
        /*005a*/ 	.short	0x0000


	//----- nvinfo : EIATTR_MAXREG_COUNT
	.align		4
        /*005c*/ 	.byte	0x03, 0x1b
        /*005e*/ 	.short	0x00ff


	//----- nvinfo : EIATTR_MERCURY_ISA_VERSION
	.align		4
        /*0060*/ 	.byte	0x03, 0x5f
        /*0062*/ 	.short	0x0101


	//----- nvinfo : EIATTR_VRC_CTA_INIT_COUNT
	.align		4
        /*0064*/ 	.byte	0x02, 0x4a
	.zero		1
	.zero		1


	//----- nvinfo : EIATTR_EXIT_INSTR_OFFSETS
	.align		4
        /*0068*/ 	.byte	0x04, 0x1c
        /*006a*/ 	.short	(.L_75 - .L_74)


	//   ....[0]....
.L_74:
        /*006c*/ 	.word	0x00000070


	//   ....[1]....
        /*0070*/ 	.word	0x00000180


	//----- nvinfo : EIATTR_CRS_STACK_SIZE
	.align		4
.L_75:
        /*0074*/ 	.byte	0x04, 0x1e
        /*0076*/ 	.short	(.L_77 - .L_76)
.L_76:
        /*0078*/ 	.word	0x00000000


	//----- nvinfo : EIATTR_CBANK_PARAM_SIZE
	.align		4
.L_77:
        /*007c*/ 	.byte	0x03, 0x19
        /*007e*/ 	.short	0x0024


	//----- nvinfo : EIATTR_PARAM_CBANK
	.align		4
        /*0080*/ 	.byte	0x04, 0x0a
        /*0082*/ 	.short	(.L_79 - .L_78)
	.align		4
.L_78:
        /*0084*/ 	.word	index@(.nv.constant0._Z11axpbyKernelPdS_ddj)
        /*0088*/ 	.short	0x0380
        /*008a*/ 	.short	0x0024


	//----- nvinfo : EIATTR_SW_WAR
	.align		4
.L_79:
        /*008c*/ 	.byte	0x04, 0x36
        /*008e*/ 	.short	(.L_81 - .L_80)
.L_80:
        /*0090*/ 	.word	0x00000008
.L_81:


//--------------------- .nv.callgraph             --------------------------
	.section	.nv.callgraph,"",@"SHT_CUDA_CALLGRAPH"
	.align	4
	.sectionentsize	8
	.align		4
        /*0000*/ 	.word	0x00000000
	.align		4
        /*0004*/ 	.word	0xffffffff
	.align		4
        /*0008*/ 	.word	0x00000000
	.align		4
        /*000c*/ 	.word	0xfffffffe
	.align		4
        /*0010*/ 	.word	0x00000000
	.align		4
        /*0014*/ 	.word	0xfffffffd
	.align		4
        /*0018*/ 	.word	0x00000000
	.align		4
        /*001c*/ 	.word	0xfffffffc


//--------------------- .text._Z13gradModKernelPdS_S_dj --------------------------
	.section	.text._Z13gradModKernelPdS_S_dj,"ax",@progbits
	.align	128
        .global         _Z13gradModKernelPdS_S_dj
        .type           _Z13gradModKernelPdS_S_dj,@function
        .size           _Z13gradModKernelPdS_S_dj,(.L_x_20 - _Z13gradModKernelPdS_S_dj)
        .other          _Z13gradModKernelPdS_S_dj,@"STO_CUDA_ENTRY STV_DEFAULT"
_Z13gradModKernelPdS_S_dj:
.text._Z13gradModKernelPdS_S_dj:
[----:B------:R-:W-:Y:S01]  /*0000*/  LDC R1, c[0x0][0x37c] ;  /* 0x0000df00ff017b82 */ /* 0x000fe20000000800 */
[----:B------:R-:W0:Y:S01]  /*0010*/  S2R R2, SR_TID.X ;  /* 0x0000000000027919 */ /* 0x000e220000002100 */
[----:B------:R-:W0:Y:S01]  /*0020*/  LDCU UR4, c[0x0][0x360] ;  /* 0x00006c00ff0477ac */ /* 0x000e220008000800 */
[----:B------:R-:W0:Y:S01]  /*0030*/  S2R R3, SR_CTAID.X ;  /* 0x0000000000037919 */ /* 0x000e220000002500 */
[----:B------:R-:W1:Y:S01]  /*0040*/  LDCU UR5, c[0x0][0x3a0] ;  /* 0x00007400ff0577ac */ /* 0x000e620008000800 */
[----:B0-----:R-:W-:-:S05]  /*0050*/  IMAD R2, R3, UR4, R2 ;  /* 0x0000000403027c24 */ /* 0x001fca000f8e0202 */
[----:B-1----:R-:W-:-:S13]  /*0060*/  ISETP.GE.U32.AND P0, PT, R2, UR5, PT ;  /* 0x0000000502007c0c */ /* 0x002fda000bf06070 */
[----:B------:R-:W-:Y:S05]  /*0070*/  @P0 EXIT ;  /* 0x000000000000094d */ /* 0x000fea0003800000 */
[----:B------:R-:W0:Y:S01]  /*0080*/  LDC.64 R16, c[0x0][0x390] ;  /* 0x0000e400ff107b82 */ /* 0x000e220000000a00 */
[----:B------:R-:W1:Y:S01]  /*0090*/  LDCU UR5, c[0x0][0x370] ;  /* 0x00006e00ff0577ac */ /* 0x000e620008000800 */
[----:B------:R-:W2:Y:S06]  /*00a0*/  LDCU.64 UR6, c[0x0][0x358] ;  /* 0x00006b00ff0677ac */ /* 0x000eac0008000a00 */
[----:B------:R-:W3:Y:S01]  /*00b0*/  LDC.64 R14, c[0x0][0x380] ;  /* 0x0000e000ff0e7b82 */ /* 0x000ee20000000a00 */
[----:B------:R-:W4:Y:S01]  /*00c0*/  LDCU UR10, c[0x0][0x3a0] ;  /* 0x00007400ff0a77ac */ /* 0x000f220008000800 */
[----:B------:R-:W0:Y:S06]  /*00d0*/  LDCU.64 UR8, c[0x0][0x398] ;  /* 0x00007300ff0877ac */ /* 0x000e2c0008000a00 */
[----:B------:R-:W0:Y:S01]  /*00e0*/  LDC.64 R12, c[0x0][0x388] ;  /* 0x0000e200ff0c7b82 */ /* 0x000e220000000a00 */
[----:B-1----:R-:W-:-:S12]  /*00f0*/  UIMAD UR4, UR4, UR5, URZ ;  /* 0x00000005040472a4 */ /* 0x002fd8000f8e02ff */
.L_x_4:
[----:B01----:R-:W-:-:S06]  /*0100*/  IMAD.WIDE.U32 R4, R2, 0x8, R12 ;  /* 0x0000000802047825 */ /* 0x003fcc00078e000c */
[----:B--2---:R-:W2:Y:S01]  /*0110*/  LDG.E.64 R4, desc[UR6][R4.64] ;  /* 0x0000000604047981 */ /* 0x004ea2000c1e1b00 */
[----:B---3--:R-:W-:-:S06]  /*0120*/  IMAD.WIDE.U32 R6, R2, 0x8, R14 ;  /* 0x0000000802067825 */ /* 0x008fcc00078e000e */
[----:B------:R-:W5:Y:S01]  /*0130*/  LDG.E.64 R6, desc[UR6][R6.64] ;  /* 0x0000000606067981 */ /* 0x000f62000c1e1b00 */
[----:B------:R-:W-:Y:S01]  /*0140*/  IMAD.MOV.U32 R18, RZ, RZ, 0x0 ;  /* 0x00000000ff127424 */ /* 0x000fe200078e00ff */
[----:B------:R-:W-:Y:S01]  /*0150*/  BSSY.RECONVERGENT B0, `(.L_x_0) ;  /* 0x0000015000007945 */ /* 0x000fe20003800200 */
[----:B------:R-:W-:Y:S02]  /*0160*/  IMAD.MOV.U32 R19, RZ, RZ, 0x3fd80000 ;  /* 0x3fd80000ff137424 */ /* 0x000fe400078e00ff */
[----:B------:R-:W-:Y:S02]  /*0170*/  IMAD.MOV.U32 R3, RZ, RZ, R2 ;  /* 0x000000ffff037224 */ /* 0x000fe400078e0002 */
[----:B------:R-:W-:-:S05]  /*0180*/  VIADD R2, R2, UR4 ;  /* 0x0000000402027c36 */ /* 0x000fca0008000000 */
[----:B----4-:R-:W-:Y:S01]  /*0190*/  ISETP.GE.U32.AND P1, PT, R2, UR10, PT ;  /* 0x0000000a02007c0c */ /* 0x010fe2000bf26070 */
[----:B--2---:R-:W0:Y:S01]  /*01a0*/  MUFU.RSQ64H R9, R5 ;  /* 0x0000000500097308 */ /* 0x004e220000001c00 */
[----:B------:R-:W-:-:S05]  /*01b0*/  VIADD R8, R5, 0xfcb00000 ;  /* 0xfcb0000005087836 */ /* 0x000fca0000000000 */
[----:B------:R-:W-:Y:S01]  /*01c0*/  ISETP.GE.U32.AND P0, PT, R8, 0x7ca00000, PT ;  /* 0x7ca000000800780c */ /* 0x000fe20003f06070 */
[----:B0-----:R-:W-:-:S08]  /*01d0*/  DMUL R10, R8, R8 ;  /* 0x00000008080a7228 */ /* 0x001fd00000000000 */
[----:B------:R-:W-:-:S08]  /*01e0*/  DFMA R10, R4, -R10, 1 ;  /* 0x3ff00000040a742b */ /* 0x000fd0000000080a */
[----:B------:R-:W-:Y:S02]  /*01f0*/  DFMA R18, R10, R18, 0.5 ;  /* 0x3fe000000a12742b */ /* 0x000fe40000000012 */
[----:B------:R-:W-:-:S08]  /*0200*/  DMUL R10, R8, R10 ;  /* 0x0000000a080a7228 */ /* 0x000fd00000000000 */
[----:B------:R-:W-:-:S08]  /*0210*/  DFMA R24, R18, R10, R8 ;  /* 0x0000000a1218722b */ /* 0x000fd00000000008 */
[----:B------:R-:W-:Y:S02]  /*0220*/  DMUL R10, R4, R24 ;  /* 0x00000018040a7228 */ /* 0x000fe40000000000 */
[----:B------:R-:W-:Y:S02]  /*0230*/  VIADD R23, R25, 0xfff00000 ;  /* 0xfff0000019177836 */ /* 0x000fe40000000000 */
[----:B------:R-:W-:-:S04]  /*0240*/  IMAD.MOV.U32 R22, RZ, RZ, R24 ;  /* 0x000000ffff167224 */ /* 0x000fc800078e0018 */
[----:B------:R-:W-:-:S08]  /*0250*/  DFMA R18, R10, -R10, R4 ;  /* 0x8000000a0a12722b */ /* 0x000fd00000000004 */
[----:B------:R-:W-:Y:S01]  /*0260*/  DFMA R20, R18, R22, R10 ;  /* 0x000000161214722b */ /* 0x000fe2000000000a */
[----:B------:R-:W-:Y:S10]  /*0270*/  @!P0 BRA `(.L_x_1) ;  /* 0x0000000000088947 */ /* 0x000ff40003800000 */
[----:B------:R-:W-:-:S07]  /*0280*/  MOV R0, 0x2a0 ;  /* 0x000002a000007802 */ /* 0x000fce0000000f00 */
[----:B-----5:R-:W-:Y:S05]  /*0290*/  CALL.REL.NOINC `($__internal_1_$__cuda_sm20_dsqrt_rn_f64_mediumpath_v1) ;  /* 0x0000000400dc7944 */ /* 0x020fea0003c00000 */
.L_x_1:
[----:B------:R-:W-:Y:S05]  /*02a0*/  BSYNC.RECONVERGENT B0 ;  /* 0x0000000000007941 */ /* 0x000fea0003800200 */
.L_x_0:
[----:B------:R-:W-:Y:S01]  /*02b0*/  DADD R8, R20, UR8 ;  /* 0x0000000814087e29 */ /* 0x000fe20008000000 */
[----:B------:R-:W-:Y:S01]  /*02c0*/  IMAD.MOV.U32 R4, RZ, RZ, 0x1 ;  /* 0x00000001ff047424 */ /* 0x000fe200078e00ff */
[----:B-----5:R-:W-:Y:S01]  /*02d0*/  FSETP.GEU.AND P2, PT, |R7|, 6.5827683646048100446e-37, PT ;  /* 0x036000000700780b */ /* 0x020fe20003f4e200 */
[----:B------:R-:W-:Y:S03]  /*02e0*/  BSSY.RECONVERGENT B0, `(.L_x_2) ;  /* 0x0000011000007945 */ /* 0x000fe60003800200 */
[----:B------:R-:W0:Y:S02]  /*02f0*/  MUFU.RCP64H R5, R9 ;  /* 0x0000000900057308 */ /* 0x000e240000001800 */
[----:B0-----:R-:W-:-:S08]  /*0300*/  DFMA R10, -R8, R4, 1 ;  /* 0x3ff00000080a742b */ /* 0x001fd00000000104 */
[----:B------:R-:W-:-:S08]  /*0310*/  DFMA R10, R10, R10, R10 ;  /* 0x0000000a0a0a722b */ /* 0x000fd0000000000a */
[----:B------:R-:W-:-:S08]  /*0320*/  DFMA R10, R4, R10, R4 ;  /* 0x0000000a040a722b */ /* 0x000fd00000000004 */
[----:B------:R-:W-:-:S08]  /*0330*/  DFMA R4, -R8, R10, 1 ;  /* 0x3ff000000804742b */ /* 0x000fd0000000010a */
[----:B------:R-:W-:-:S08]  /*0340*/  DFMA R4, R10, R4, R10 ;  /* 0x000000040a04722b */ /* 0x000fd0000000000a */
[----:B------:R-:W-:-:S08]  /*0350*/  DMUL R10, R6, R4 ;  /* 0x00000004060a7228 */ /* 0x000fd00000000000 */
[----:B------:R-:W-:-:S08]  /*0360*/  DFMA R18, -R8, R10, R6 ;  /* 0x0000000a0812722b */ /* 0x000fd00000000106 */
[----:B------:R-:W-:-:S10]  /*0370*/  DFMA R4, R4, R18, R10 ;  /* 0x000000120404722b */ /* 0x000fd4000000000a */
[----:B------:R-:W-:-:S05]  /*0380*/  FFMA R0, RZ, R9, R5 ;  /* 0x00000009ff007223 */ /* 0x000fca0000000005 */
[----:B------:R-:W-:-:S13]  /*0390*/  FSETP.GT.AND P0, PT, |R0|, 1.469367938527859385e-39, PT ;  /* 0x001000000000780b */ /* 0x000fda0003f04200 */
[----:B------:R-:W-:Y:S05]  /*03a0*/  @P0 BRA P2, `(.L_x_3) ;  /* 0x0000000000100947 */ /* 0x000fea0001000000 */
[----:B------:R-:W-:-:S07]  /*03b0*/  MOV R0, 0x3d0 ;  /* 0x000003d000007802 */ /* 0x000fce0000000f00 */
[----:B------:R-:W-:Y:S05]  /*03c0*/  CALL.REL.NOINC `($__internal_0_$__cuda_sm20_div_rn_f64_full) ;  /* 0x00000000001c7944 */ /* 0x000fea0003c00000 */
[----:B------:R-:W-:Y:S02]  /*03d0*/  IMAD.MOV.U32 R4, RZ, RZ, R6 ;  /* 0x000000ffff047224 */ /* 0x000fe400078e0006 */
[----:B------:R-:W-:-:S07]  /*03e0*/  IMAD.MOV.U32 R5, RZ, RZ, R7 ;  /* 0x000000ffff057224 */ /* 0x000fce00078e0007 */
.L_x_3:
[----:B------:R-:W-:Y:S05]  /*03f0*/  BSYNC.RECONVERGENT B0 ;  /* 0x0000000000007941 */ /* 0x000fea0003800200 */
.L_x_2:
[----:B------:R-:W-:-:S05]  /*0400*/  IMAD.WIDE.U32 R6, R3, 0x8, R16 ;  /* 0x0000000803067825 */ /* 0x000fca00078e0010 */
[----:B------:R1:W-:Y:S01]  /*0410*/  STG.E.64 desc[UR6][R6.64], R4 ;  /* 0x0000000406007986 */ /* 0x0003e2000c101b06 */
[----:B------:R-:W-:Y:S05]  /*0420*/  @!P1 BRA `(.L_x_4) ;  /* 0xfffffffc00349947 */ /* 0x000fea000383ffff */
[----:B------:R-:W-:Y:S05]  /*0430*/  EXIT ;  /* 0x000000000000794d */ /* 0x000fea0003800000 */
        .weak           $__internal_0_$__cuda_sm20_div_rn_f64_full
        .type           $__internal_0_$__cuda_sm20_div_rn_f64_full,@function
        .size           $__internal_0_$__cuda_sm20_div_rn_f64_full,($__internal_1_$__cuda_sm20_dsqrt_rn_f64_mediumpath_v1 - $__internal_0_$__cuda_sm20_div_rn_f64_full)
$__internal_0_$__cuda_sm20_div_rn_f64_full:
[C---:B------:R-:W-:Y:S01]  /*0440*/  FSETP.GEU.AND P0, PT, |R9|.reuse, 1.469367938527859385e-39, PT ;  /* 0x001000000900780b */ /* 0x040fe20003f0e200 */
[----:B------:R-:W-:Y:S01]  /*0450*/  IMAD.MOV.U32 R22, RZ, RZ, 0x1 ;  /* 0x00000001ff167424 */ /* 0x000fe200078e00ff */
[----:B------:R-:W-:Y:S01]  /*0460*/  LOP3.LUT R10, R9, 0x800fffff, RZ, 0xc0, !PT ;  /* 0x800fffff090a7812 */ /* 0x000fe200078ec0ff */
[----:B------:R-:W-:Y:S01]  /*0470*/  BSSY.RECONVERGENT B1, `(.L_x_5) ;  /* 0x0000054000017945 */ /* 0x000fe20003800200 */
[C---:B------:R-:W-:Y:S02]  /*0480*/  FSETP.GEU.AND P3, PT, |R7|.reuse, 1.469367938527859385e-39, PT ;  /* 0x001000000700780b */ /* 0x040fe40003f6e200 */
[----:B------:R-:W-:Y:S01]  /*0490*/  LOP3.LUT R11, R10, 0x3ff00000, RZ, 0xfc, !PT ;  /* 0x3ff000000a0b7812 */ /* 0x000fe200078efcff */
[----:B------:R-:W-:Y:S01]  /*04a0*/  IMAD.MOV.U32 R10, RZ, RZ, R8 ;  /* 0x000000ffff0a7224 */ /* 0x000fe200078e0008 */
[----:B------:R-:W-:Y:S02]  /*04b0*/  LOP3.LUT R4, R7, 0x7ff00000, RZ, 0xc0, !PT ;  /* 0x7ff0000007047812 */ /* 0x000fe400078ec0ff */
[----:B------:R-:W-:-:S03]  /*04c0*/  LOP3.LUT R27, R9, 0x7ff00000, RZ, 0xc0, !PT ;  /* 0x7ff00000091b7812 */ /* 0x000fc600078ec0ff */
[----:B------:R-:W-:Y:S01]  /*04d0*/  @!P0 DMUL R10, R8, 8.98846567431157953865e+307 ;  /* 0x7fe00000080a8828 */ /* 0x000fe20000000000 */
[----:B------:R-:W-:-:S03]  /*04e0*/  ISETP.GE.U32.AND P2, PT, R4, R27, PT ;  /* 0x0000001b0400720c */ /* 0x000fc60003f46070 */
[----:B------:R-:W-:Y:S02]  /*04f0*/  @!P3 LOP3.LUT R5, R9, 0x7ff00000, RZ, 0xc0, !PT ;  /* 0x7ff000000905b812 */ /* 0x000fe400078ec0ff */
[----:B------:R-:W0:Y:S02]  /*0500*/  MUFU.RCP64H R23, R11 ;  /* 0x0000000b00177308 */ /* 0x000e240000001800 */
[----:B------:R-:W-:Y:S01]  /*0510*/  @!P3 ISETP.GE.U32.AND P4, PT, R4, R5, PT ;  /* 0x000000050400b20c */ /* 0x000fe20003f86070 */
[----:B------:R-:W-:Y:S01]  /*0520*/  IMAD.MOV.U32 R5, RZ, RZ, 0x1ca00000 ;  /* 0x1ca00000ff057424 */ /* 0x000fe200078e00ff */
[----:B------:R-:W-:-:S04]  /*0530*/  @!P0 LOP3.LUT R27, R11, 0x7ff00000, RZ, 0xc0, !PT ;  /* 0x7ff000000b1b8812 */ /* 0x000fc800078ec0ff */
[----:B------:R-:W-:-:S04]  /*0540*/  @!P3 SEL R21, R5, 0x63400000, !P4 ;  /* 0x634000000515b807 */ /* 0x000fc80006000000 */
[----:B------:R-:W-:-:S04]  /*0550*/  @!P3 LOP3.LUT R24, R21, 0x80000000, R7, 0xf8, !PT ;  /* 0x800000001518b812 */ /* 0x000fc800078ef807 */
[----:B------:R-:W-:Y:S01]  /*0560*/  @!P3 LOP3.LUT R25, R24, 0x100000, RZ, 0xfc, !PT ;  /* 0x001000001819b812 */ /* 0x000fe200078efcff */
[----:B0-----:R-:W-:Y:S01]  /*0570*/  DFMA R18, R22, -R10, 1 ;  /* 0x3ff000001612742b */ /* 0x001fe2000000080a */
[----:B------:R-:W-:-:S07]  /*0580*/  @!P3 IMAD.MOV.U32 R24, RZ, RZ, RZ ;  /* 0x000000ffff18b224 */ /* 0x000fce00078e00ff */
[----:B------:R-:W-:-:S08]  /*0590*/  DFMA R18, R18, R18, R18 ;  /* 0x000000121212722b */ /* 0x000fd00000000012 */
[----:B------:R-:W-:Y:S01]  /*05a0*/  DFMA R22, R22, R18, R22 ;  /* 0x000000121616722b */ /* 0x000fe20000000016 */
[----:B------:R-:W-:Y:S01]  /*05b0*/  SEL R19, R5, 0x63400000, !P2 ;  /* 0x6340000005137807 */ /* 0x000fe20005000000 */
[----:B------:R-:W-:-:S03]  /*05c0*/  IMAD.MOV.U32 R18, RZ, RZ, R6 ;  /* 0x000000ffff127224 */ /* 0x000fc600078e0006 */
[----:B------:R-:W-:-:S03]  /*05d0*/  LOP3.LUT R19, R19, 0x800fffff, R7, 0xf8, !PT ;  /* 0x800fffff13137812 */ /* 0x000fc600078ef807 */
[----:B------:R-:W-:-:S03]  /*05e0*/  DFMA R20, R22, -R10, 1 ;  /* 0x3ff000001614742b */ /* 0x000fc6000000080a */
[----:B------:R-:W-:-:S05]  /*05f0*/  @!P3 DFMA R18, R18, 2, -R24 ;  /* 0x400000001212b82b */ /* 0x000fca0000000818 */
[----:B------:R-:W-:-:S08]  /*0600*/  DFMA R20, R22, R20, R22 ;  /* 0x000000141614722b */ /* 0x000fd00000000016 */
[----:B------:R-:W-:-:S08]  /*0610*/  DMUL R22, R20, R18 ;  /* 0x0000001214167228 */ /* 0x000fd00000000000 */
[----:B------:R-:W-:-:S08]  /*0620*/  DFMA R24, R22, -R10, R18 ;  /* 0x8000000a1618722b */ /* 0x000fd00000000012 */
[----:B------:R-:W-:Y:S01]  /*0630*/  DFMA R24, R20, R24, R22 ;  /* 0x000000181418722b */ /* 0x000fe20000000016 */
[----:B------:R-:W-:Y:S01]  /*0640*/  IMAD.MOV.U32 R20, RZ, RZ, R4 ;  /* 0x000000ffff147224 */ /* 0x000fe200078e0004 */
[----:B------:R-:W-:Y:S01]  /*0650*/  @!P3 LOP3.LUT R20, R19, 0x7ff00000, RZ, 0xc0, !PT ;  /* 0x7ff000001314b812 */ /* 0x000fe200078ec0ff */
[----:B------:R-:W-:-:S03]  /*0660*/  VIADD R22, R27, 0xffffffff ;  /* 0xffffffff1b167836 */ /* 0x000fc60000000000 */
[----:B------:R-:W-:-:S04]  /*0670*/  IADD3 R21, PT, PT, R20, -0x1, RZ ;  /* 0xffffffff14157810 */ /* 0x000fc80007ffe0ff */
[----:B------:R-:W-:-:S04]  /*0680*/  ISETP.GT.U32.AND P0, PT, R21, 0x7feffffe, PT ;  /* 0x7feffffe1500780c */ /* 0x000fc80003f04070 */
[----:B------:R-:W-:-:S13]  /*0690*/  ISETP.GT.U32.OR P0, PT, R22, 0x7feffffe, P0 ;  /* 0x7feffffe1600780c */ /* 0x000fda0000704470 */
[----:B------:R-:W-:Y:S05]  /*06a0*/  @P0 BRA `(.L_x_6) ;  /* 0x00000000006c0947 */ /* 0x000fea0003800000 */
[----:B------:R-:W-:Y:S01]  /*06b0*/  LOP3.LUT R7, R9, 0x7ff00000, RZ, 0xc0, !PT ;  /* 0x7ff0000009077812 */ /* 0x000fe200078ec0ff */
[----:B------:R-:W-:-:S03]  /*06c0*/  IMAD.MOV.U32 R20, RZ, RZ, RZ ;  /* 0x000000ffff147224 */ /* 0x000fc600078e00ff */
[CC--:B------:R-:W-:Y:S02]  /*06d0*/  VIADDMNMX R6, R4.reuse, -R7.reuse, 0xb9600000, !PT ;  /* 0xb960000004067446 */ /* 0x0c0fe40007800907 */
[----:B------:R-:W-:Y:S02]  /*06e0*/  ISETP.GE.U32.AND P0, PT, R4, R7, PT ;  /* 0x000000070400720c */ /* 0x000fe40003f06070 */
[----:B------:R-:W-:Y:S02]  /*06f0*/  VIMNMX R6, PT, PT, R6, 0x46a00000, PT ;  /* 0x46a0000006067848 */ /* 0x000fe40003fe0100 */
[----:B------:R-:W-:-:S05]  /*0700*/  SEL R5, R5, 0x63400000, !P0 ;  /* 0x6340000005057807 */ /* 0x000fca0004000000 */
[----:B------:R-:W-:-:S04]  /*0710*/  IMAD.IADD R6, R6, 0x1, -R5 ;  /* 0x0000000106067824 */ /* 0x000fc800078e0a05 */
[----:B------:R-:W-:-:S06]  /*0720*/  VIADD R21, R6, 0x7fe00000 ;  /* 0x7fe0000006157836 */ /* 0x000fcc0000000000 */
[----:B------:R-:W-:-:S10]  /*0730*/  DMUL R4, R24, R20 ;  /* 0x0000001418047228 */ /* 0x000fd40000000000 */
[----:B------:R-:W-:-:S13]  /*0740*/  FSETP.GTU.AND P0, PT, |R5|, 1.469367938527859385e-39, PT ;  /* 0x001000000500780b */ /* 0x000fda0003f0c200 */
[----:B------:R-:W-:Y:S05]  /*0750*/  @P0 BRA `(.L_x_7) ;  /* 0x0000000000940947 */ /* 0x000fea0003800000 */
[----:B------:R-:W-:Y:S01]  /*0760*/  DFMA R10, R24, -R10, R18 ;  /* 0x8000000a180a722b */ /* 0x000fe20000000012 */
[----:B------:R-:W-:-:S09]  /*0770*/  IMAD.MOV.U32 R20, RZ, RZ, RZ ;  /* 0x000000ffff147224 */ /* 0x000fd200078e00ff */
[C---:B------:R-:W-:Y:S02]  /*0780*/  FSETP.NEU.AND P0, PT, R11.reuse, RZ, PT ;  /* 0x000000ff0b00720b */ /* 0x040fe40003f0d000 */
[----:B------:R-:W-:-:S04]  /*0790*/  LOP3.LUT R7, R11, 0x80000000, R9, 0x48, !PT ;  /* 0x800000000b077812 */ /* 0x000fc800078e4809 */
[----:B------:R-:W-:-:S07]  /*07a0*/  LOP3.LUT R21, R7, R21, RZ, 0xfc, !PT ;  /* 0x0000001507157212 */ /* 0x000fce00078efcff */
[----:B------:R-:W-:Y:S05]  /*07b0*/  @!P0 BRA `(.L_x_7) ;  /* 0x00000000007c8947 */ /* 0x000fea0003800000 */
[----:B------:R-:W-:Y:S01]  /*07c0*/  IMAD.MOV R9, RZ, RZ, -R6 ;  /* 0x000000ffff097224 */ /* 0x000fe200078e0a06 */
[----:B------:R-:W-:Y:S01]  /*07d0*/  DMUL.RP R20, R24, R20 ;  /* 0x0000001418147228 */ /* 0x000fe20000008000 */
[----:B------:R-:W-:-:S06]  /*07e0*/  IMAD.MOV.U32 R8, RZ, RZ, RZ ;  /* 0x000000ffff087224 */ /* 0x000fcc00078e00ff */
[----:B------:R-:W-:-:S03]  /*07f0*/  DFMA R8, R4, -R8, R24 ;  /* 0x800000080408722b */ /* 0x000fc60000000018 */
[----:B------:R-:W-:-:S03]  /*0800*/  LOP3.LUT R7, R21, R7, RZ, 0x3c, !PT ;  /* 0x0000000715077212 */ /* 0x000fc600078e3cff */
[----:B------:R-:W-:-:S04]  /*0810*/  IADD3 R8, PT, PT, -R6, -0x43300000, RZ ;  /* 0xbcd0000006087810 */ /* 0x000fc80007ffe1ff */
[----:B------:R-:W-:-:S04]  /*0820*/  FSETP.NEU.AND P0, PT, |R9|, R8, PT ;  /* 0x000000080900720b */ /* 0x000fc80003f0d200 */
[----:B------:R-:W-:Y:S02]  /*0830*/  FSEL R4, R20, R4, !P0 ;  /* 0x0000000414047208 */ /* 0x000fe40004000000 */
[----:B------:R-:W-:Y:S01]  /*0840*/  FSEL R5, R7, R5, !P0 ;  /* 0x0000000507057208 */ /* 0x000fe20004000000 */
[----:B------:R-:W-:Y:S06]  /*0850*/  BRA `(.L_x_7) ;  /* 0x0000000000547947 */ /* 0x000fec0003800000 */
.L_x_6:
[----:B------:R-:W-:-:S14]  /*0860*/  DSETP.NAN.AND P0, PT, R6, R6, PT ;  /* 0x000000060600722a */ /* 0x000fdc0003f08000 */
[----:B------:R-:W-:Y:S05]  /*0870*/  @P0 BRA `(.L_x_8) ;  /* 0x0000000000440947 */ /* 0x000fea0003800000 */
[----:B------:R-:W-:-:S14]  /*0880*/  DSETP.NAN.AND P0, PT, R8, R8, PT ;  /* 0x000000080800722a */ /* 0x000fdc0003f08000 */
[----:B------:R-:W-:Y:S05]  /*0890*/  @P0 BRA `(.L_x_9) ;  /* 0x0000000000300947 */ /* 0x000fea0003800000 */
[----:B------:R-:W-:Y:S01]  /*08a0*/  ISETP.NE.AND P0, PT, R20, R27, PT ;  /* 0x0000001b1400720c */ /* 0x000fe20003f05270 */
[----:B------:R-:W-:Y:S02]  /*08b0*/  IMAD.MOV.U32 R4, RZ, RZ, 0x0 ;  /* 0x00000000ff047424 */ /* 0x000fe400078e00ff */
[----:B------:R-:W-:-:S10]  /*08c0*/  IMAD.MOV.U32 R5, RZ, RZ, -0x80000 ;  /* 0xfff80000ff057424 */ /* 0x000fd400078e00ff */
[----:B------:R-:W-:Y:S05]  /*08d0*/  @!P0 BRA `(.L_x_7) ;  /* 0x0000000000348947 */ /* 0x000fea0003800000 */
[----:B------:R-:W-:Y:S02]  /*08e0*/  ISETP.NE.AND P0, PT, R20, 0x7ff00000, PT ;  /* 0x7ff000001400780c */ /* 0x000fe40003f05270 */
[----:B------:R-:W-:Y:S02]  /*08f0*/  LOP3.LUT R5, R7, 0x80000000, R9, 0x48, !PT ;  /* 0x8000000007057812 */ /* 0x000fe400078e4809 */
[----:B------:R-:W-:-:S13]  /*0900*/  ISETP.EQ.OR P0, PT, R27, RZ, !P0 ;  /* 0x000000ff1b00720c */ /* 0x000fda0004702670 */
[----:B------:R-:W-:Y:S01]  /*0910*/  @P0 LOP3.LUT R6, R5, 0x7ff00000, RZ, 0xfc, !PT ;  /* 0x7ff0000005060812 */ /* 0x000fe200078efcff */
[----:B------:R-:W-:Y:S02]  /*0920*/  @!P0 IMAD.MOV.U32 R4, RZ, RZ, RZ ;  /* 0x000000ffff048224 */ /* 0x000fe400078e00ff */
[----:B------:R-:W-:Y:S01]  /*0930*/  @P0 IMAD.MOV.U32 R4, RZ, RZ, RZ ;  /* 0x000000ffff040224 */ /* 0x000fe200078e00ff */
[----:B------:R-:W-:Y:S01]  /*0940*/  @P0 MOV R5, R6 ;  /* 0x0000000600050202 */ /* 0x000fe20000000f00 */
[----:B------:R-:W-:Y:S06]  /*0950*/  BRA `(.L_x_7) ;  /* 0x0000000000147947 */ /* 0x000fec0003800000 */
.L_x_9:
[----:B------:R-:W-:Y:S01]  /*0960*/  LOP3.LUT R5, R9, 0x80000, RZ, 0xfc, !PT ;  /* 0x0008000009057812 */ /* 0x000fe200078efcff */
[----:B------:R-:W-:Y:S01]  /*0970*/  IMAD.MOV.U32 R4, RZ, RZ, R8 ;  /* 0x000000ffff047224 */ /* 0x000fe200078e0008 */
[----:B------:R-:W-:Y:S06]  /*0980*/  BRA `(.L_x_7) ;  /* 0x0000000000087947 */ /* 0x000fec0003800000 */
.L_x_8:
[----:B------:R-:W-:Y:S01]  /*0990*/  LOP3.LUT R5, R7, 0x80000, RZ, 0xfc, !PT ;  /* 0x0008000007057812 */ /* 0x000fe200078efcff */
[----:B------:R-:W-:-:S07]  /*09a0*/  IMAD.MOV.U32 R4, RZ, RZ, R6 ;  /* 0x000000ffff047224 */ /* 0x000fce00078e0006 */
.L_x_7:
[----:B------:R-:W-:Y:S05]  /*09b0*/  BSYNC.RECONVERGENT B1 ;  /* 0x0000000000017941 */ /* 0x000fea0003800200 */
.L_x_5:
[----:B------:R-:W-:Y:S02]  /*09c0*/  IMAD.MOV.U32 R6, RZ, RZ, R4 ;  /* 0x000000ffff067224 */ /* 0x000fe400078e0004 */
[----:B------:R-:W-:Y:S02]  /*09d0*/  IMAD.MOV.U32 R7, RZ, RZ, R5 ;  /* 0x000000ffff077224 */ /* 0x000fe400078e0005 */
[----:B------:R-:W-:Y:S02]  /*09e0*/  IMAD.MOV.U32 R4, RZ, RZ, R0 ;  /* 0x000000ffff047224 */ /* 0x000fe400078e0000 */
[----:B------:R-:W-:-:S04]  /*09f0*/  IMAD.MOV.U32 R5, RZ, RZ, 0x0 ;  /* 0x00000000ff057424 */ /* 0x000fc800078e00ff */
[----:B------:R-:W-:Y:S05]  /*0a00*/  RET.REL.NODEC R4 `(_Z13gradModKernelPdS_S_dj) ;  /* 0xfffffff4047c7950 */ /* 0x000fea0003c3ffff */
        .weak           $__internal_1_$__cuda_sm20_dsqrt_rn_f64_mediumpath_v1
        .type           $__internal_1_$__cuda_sm20_dsqrt_rn_f64_mediumpath_v1,@function
        .size           $__internal_1_$__cuda_sm20_dsqrt_rn_f64_mediumpath_v1,(.L_x_20 - $__internal_1_$__cuda_sm20_dsqrt_rn_f64_mediumpath_v1)
$__internal_1_$__cuda_sm20_dsqrt_rn_f64_mediumpath_v1:
[----:B------:R-:W-:Y:S01]  /*0a10*/  ISETP.GE.U32.AND P0, PT, R8, -0x3400000, PT ;  /* 0xfcc000000800780c */ /* 0x000fe20003f06070 */
[----:B------:R-:W-:Y:S01]  /*0a20*/  BSSY.RECONVERGENT B1, `(.L_x_10) ;  /* 0x0000026000017945 */ /* 0x000fe20003800200 */
[----:B------:R-:W-:Y:S02]  /*0a30*/  IMAD.MOV.U32 R22, RZ, RZ, R24 ;  /* 0x000000ffff167224 */ /* 0x000fe400078e0018 */
[----:B------:R-:W-:Y:S02]  /*0a40*/  IMAD.MOV.U32 R8, RZ, RZ, R18 ;  /* 0x000000ffff087224 */ /* 0x000fe400078e0012 */
[----:B------:R-:W-:-:S07]  /*0a50*/  IMAD.MOV.U32 R9, RZ, RZ, R19 ;  /* 0x000000ffff097224 */ /* 0x000fce00078e0013 */
[----:B------:R-:W-:Y:S05]  /*0a60*/  @!P0 BRA `(.L_x_11) ;  /* 0x0000000000208947 */ /* 0x000fea0003800000 */
[----:B------:R-:W-:-:S10]  /*0a70*/  DFMA.RM R8, R8, R22, R10 ;  /* 0x000000160808722b */ /* 0x000fd4000000400a */
[----:B------:R-:W-:-:S05]  /*0a80*/  IADD3 R10, P0, PT, R8, 0x1, RZ ;  /* 0x00000001080a7810 */ /* 0x000fca0007f1e0ff */
[----:B------:R-:W-:-:S06]  /*0a90*/  IMAD.X R11, RZ, RZ, R9, P0 ;  /* 0x000000ffff0b7224 */ /* 0x000fcc00000e0609 */
[----:B------:R-:W-:-:S08]  /*0aa0*/  DFMA.RP R4, -R8, R10, R4 ;  /* 0x0000000a0804722b */ /* 0x000fd00000008104 */
[----:B------:R-:W-:-:S06]  /*0ab0*/  DSETP.GT.AND P0, PT, R4, RZ, PT ;  /* 0x000000ff0400722a */ /* 0x000fcc0003f04000 */
[----:B------:R-:W-:Y:S02]  /*0ac0*/  FSEL R8, R10, R8, P0 ;  /* 0x000000080a087208 */ /* 0x000fe40000000000 */
[----:B------:R-:W-:Y:S01]  /*0ad0*/  FSEL R9, R11, R9, P0 ;  /* 0x000000090b097208 */ /* 0x000fe20000000000 */
[----:B------:R-:W-:Y:S06]  /*0ae0*/  BRA `(.L_x_12) ;  /* 0x0000000000647947 */ /* 0x000fec0003800000 */
.L_x_11:
[----:B------:R-:W-:-:S14]  /*0af0*/  DSETP.NE.AND P0, PT, R4, RZ, PT ;  /* 0x000000ff0400722a */ /* 0x000fdc0003f05000 */
[----:B------:R-:W-:Y:S05]  /*0b00*/  @!P0 BRA `(.L_x_13) ;  /* 0x0000000000588947 */ /* 0x000fea0003800000 */
[----:B------:R-:W-:-:S13]  /*0b10*/  ISETP.GE.AND P0, PT, R5, RZ, PT ;  /* 0x000000ff0500720c */ /* 0x000fda0003f06270 */
[----:B------:R-:W-:Y:S01]  /*0b20*/  @!P0 IMAD.MOV.U32 R8, RZ, RZ, 0x0 ;  /* 0x00000000ff088424 */ /* 0x000fe200078e00ff */
[----:B------:R-:W-:Y:S01]  /*0b30*/  @!P0 MOV R9, 0xfff80000 ;  /* 0xfff8000000098802 */ /* 0x000fe20000000f00 */
[----:B------:R-:W-:Y:S06]  /*0b40*/  @!P0 BRA `(.L_x_12) ;  /* 0x00000000004c8947 */ /* 0x000fec0003800000 */
[----:B------:R-:W-:-:S13]  /*0b50*/  ISETP.GT.AND P0, PT, R5, 0x7fefffff, PT ;  /* 0x7fefffff0500780c */ /* 0x000fda0003f04270 */
[----:B------:R-:W-:Y:S05]  /*0b60*/  @P0 BRA `(.L_x_13) ;  /* 0x0000000000400947 */ /* 0x000fea0003800000 */
[----:B------:R-:W-:Y:S01]  /*0b70*/  DMUL R4, R4, 8.11296384146066816958e+31 ;  /* 0x4690000004047828 */ /* 0x000fe20000000000 */
[----:B------:R-:W-:Y:S02]  /*0b80*/  IMAD.MOV.U32 R8, RZ, RZ, RZ ;  /* 0x000000ffff087224 */ /* 0x000fe400078e00ff */
[----:B------:R-:W-:Y:S02]  /*0b90*/  IMAD.MOV.U32 R18, RZ, RZ, 0x0 ;  /* 0x00000000ff127424 */ /* 0x000fe400078e00ff */
[----:B------:R-:W-:Y:S01]  /*0ba0*/  IMAD.MOV.U32 R19, RZ, RZ, 0x3fd80000 ;  /* 0x3fd80000ff137424 */ /* 0x000fe200078e00ff */
[----:B------:R-:W0:Y:S02]  /*0bb0*/  MUFU.RSQ64H R9, R5 ;  /* 0x0000000500097308 */ /* 0x000e240000001c00 */
[----:B0-----:R-:W-:-:S08]  /*0bc0*/  DMUL R10, R8, R8 ;  /* 0x00000008080a7228 */ /* 0x001fd00000000000 */
[----:B------:R-:W-:-:S08]  /*0bd0*/  DFMA R10, R4, -R10, 1 ;  /* 0x3ff00000040a742b */ /* 0x000fd0000000080a */
[----:B------:R-:W-:Y:S02]  /*0be0*/  DFMA R18, R10, R18, 0.5 ;  /* 0x3fe000000a12742b */ /* 0x000fe40000000012 */
[----:B------:R-:W-:-:S08]  /*0bf0*/  DMUL R10, R8, R10 ;  /* 0x0000000a080a7228 */ /* 0x000fd00000000000 */
[----:B------:R-:W-:-:S08]  /*0c00*/  DFMA R10, R18, R10, R8 ;  /* 0x0000000a120a722b */ /* 0x000fd00000000008 */
[----:B------:R-:W-:Y:S02]  /*0c10*/  DMUL R8, R4, R10 ;  /* 0x0000000a04087228 */ /* 0x000fe40000000000 */
[----:B------:R-:W-:-:S06]  /*0c20*/  VIADD R11, R11, 0xfff00000 ;  /* 0xfff000000b0b7836 */ /* 0x000fcc0000000000 */
[----:B------:R-:W-:-:S08]  /*0c30*/  DFMA R18, R8, -R8, R4 ;  /* 0x800000080812722b */ /* 0x000fd00000000004 */
[----:B------:R-:W-:-:S10]  /*0c40*/  DFMA R8, R10, R18, R8 ;  /* 0x000000120a08722b */ /* 0x000fd40000000008 */
[----:B------:R-:W-:Y:S01]  /*0c50*/  VIADD R9, R9, 0xfcb00000 ;  /* 0xfcb0000009097836 */ /* 0x000fe20000000000 */
[----:B------:R-:W-:Y:S06]  /*0c60*/  BRA `(.L_x_12) ;  /* 0x0000000000047947 */ /* 0x000fec0003800000 */
.L_x_13:
[----:B------:R-:W-:-:S11]  /*0c70*/  DADD R8, R4, R4 ;  /* 0x0000000004087229 */ /* 0x000fd60000000004 */
.L_x_12:
[----:B------:R-:W-:Y:S05]  /*0c80*/  BSYNC.RECONVERGENT B1 ;  /* 0x0000000000017941 */ /* 0x000fea0003800200 */
.L_x_10:
[----:B------:R-:W-:Y:S02]  /*0c90*/  IMAD.MOV.U32 R4, RZ, RZ, R0 ;  /* 0x000000ffff047224 */ /* 0x000fe400078e0000 */
[----:B------:R-:W-:Y:S02]  /*0ca0*/  IMAD.MOV.U32 R5, RZ, RZ, 0x0 ;  /* 0x00000000ff057424 */ /* 0x000fe400078e00ff */
[----:B------:R-:W-:Y:S02]  /*0cb0*/  IMAD.MOV.U32 R20, RZ, RZ, R8 ;  /* 0x000000ffff147224 */ /* 0x000fe400078e0008 */
[----:B------:R-:W-:Y:S01]  /*0cc0*/  IMAD.MOV.U32 R21, RZ, RZ, R9 ;  /* 0x000000ffff157224 */ /* 0x000fe200078e0009 */
[----:B------:R-:W-:Y:S06]  /*0cd0*/  RET.REL.NODEC R4 `(_Z13gradModKernelPdS_S_dj) ;  /* 0xfffffff004c87950 */ /* 0x000fec0003c3ffff */
.L_x_14:
[----:B------:R-:W-:-:S00]  /*0ce0*/  BRA `(.L_x_14) ;  /* 0xfffffffc00fc7947 */ /* 0x000fc0000383ffff */
[----:B------:R-:W-:-:S00]  /*0cf0*/  NOP ;  /* 0x0000000000007918 */ /* 0x000fc00000000000 */
        /* <DEDUP_REMOVED lines=8> */
.L_x_20:


//--------------------- .text._Z12axpbyyKernelPdS_ddj --------------------------
	.section	.text._Z12axpbyyKernelPdS_ddj,"ax",@progbits
	.align	128
        .global         _Z12axpbyyKernelPdS_ddj
        .type           _Z12axpbyyKernelPdS_ddj,@function
        .size           _Z12axpbyyKernelPdS_ddj,(.L_x_22 - _Z12axpbyyKernelPdS_ddj)
        .other          _Z12axpbyyKernelPdS_ddj,@"STO_CUDA_ENTRY STV_DEFAULT"
_Z12axpbyyKernelPdS_ddj:
.text._Z12axpbyyKernelPdS_ddj:
        /* <DEDUP_REMOVED lines=12> */
[----:B------:R-:W4:Y:S01]  /*00c0*/  LDCU.128 UR12, c[0x0][0x390] ;  /* 0x00007200ff0c77ac */ /* 0x000f220008000c00 */
[----:B-1----:R-:W-:-:S12]  /*00d0*/  UIMAD UR4, UR4, UR5, URZ ;  /* 0x00000005040472a4 */ /* 0x002fd8000f8e02ff */
.L_x_15:
[----:B---3--:R-:W-:-:S06]  /*00e0*/  IMAD.WIDE.U32 R6, R0, 0x8, R12 ;  /* 0x0000000800067825 */ /* 0x008fcc00078e000c */
[----:B--2---:R-:W4:Y:S01]  /*00f0*/  LDG.E.64 R6, desc[UR6][R6.64] ;  /* 0x0000000606067981 */ /* 0x004f22000c1e1b00 */
[----:B01----:R-:W-:-:S05]  /*0100*/  IMAD.WIDE.U32 R2, R0, 0x8, R10 ;  /* 0x0000000800027825 */ /* 0x003fca00078e000a */
[----:B------:R-:W2:Y:S01]  /*0110*/  LDG.E.64 R4, desc[UR6][R2.64] ;  /* 0x0000000602047981 */ /* 0x000ea2000c1e1b00 */
[----:B------:R-:W-:-:S04]  /*0120*/  IADD3 R0, PT, PT, R0, UR4, RZ ;  /* 0x0000000400007c10 */ /* 0x000fc8000fffe0ff */
[----:B------:R-:W-:Y:S01]  /*0130*/  ISETP.GE.U32.AND P0, PT, R0, UR8, PT ;  /* 0x0000000800007c0c */ /* 0x000fe2000bf06070 */
[----:B----4-:R-:W-:-:S08]  /*0140*/  DMUL R8, R6, UR14 ;  /* 0x0000000e06087c28 */ /* 0x010fd00008000000 */
[----:B------:R-:W-:-:S08]  /*0150*/  DMUL R8, R6, R8 ;  /* 0x0000000806087228 */ /* 0x000fd00000000000 */
[----:B--2---:R-:W-:-:S07]  /*0160*/  DFMA R4, R4, UR12, R8 ;  /* 0x0000000c04047c2b */ /* 0x004fce0008000008 */
[----:B------:R1:W-:Y:S01]  /*0170*/  STG.E.64 desc[UR6][R2.64], R4 ;  /* 0x0000000402007986 */ /* 0x0003e2000c101b06 */
[----:B------:R-:W-:Y:S05]  /*0180*/  @!P0 BRA `(.L_x_15) ;  /* 0xfffffffc00d48947 */ /* 0x000fea000383ffff */
[----:B------:R-:W-:Y:S05]  /*0190*/  EXIT ;  /* 0x000000000000794d */ /* 0x000fea0003800000 */
.L_x_16:
        /* <DEDUP_REMOVED lines=14> */
.L_x_22:


//--------------------- .text._Z11axpbyKernelPdS_ddj --------------------------
	.section	.text._Z11axpbyKernelPdS_ddj,"ax",@progbits
	.align	128
        .global         _Z11axpbyKernelPdS_ddj
        .type           _Z11axpbyKernelPdS_ddj,@function
        .size           _Z11axpbyKernelPdS_ddj,(.L_x_23 - _Z11axpbyKernelPdS_ddj)
        .other          _Z11axpbyKernelPdS_ddj,@"STO_CUDA_ENTRY STV_DEFAULT"
_Z11axpbyKernelPdS_ddj:
.text._Z11axpbyKernelPdS_ddj:
        /* <DEDUP_REMOVED lines=14> */
.L_x_17:
[----:B---3--:R-:W-:-:S06]  /*00e0*/  IMAD.WIDE.U32 R6, R0, 0x8, R12 ;  /* 0x0000000800067825 */ /* 0x008fcc00078e000c */
[----:B--2---:R-:W4:Y:S01]  /*00f0*/  LDG.E.64 R6, desc[UR6][R6.64] ;  /* 0x0000000606067981 */ /* 0x004f22000c1e1b00 */
[----:B01----:R-:W-:-:S05]  /*0100*/  IMAD.WIDE.U32 R2, R0, 0x8, R10 ;  /* 0x0000000800027825 */ /* 0x003fca00078e000a */
[----:B------:R-:W2:Y:S01]  /*0110*/  LDG.E.64 R4, desc[UR6][R2.64] ;  /* 0x0000000602047981 */ /* 0x000ea2000c1e1b00 */
[----:B------:R-:W-:-:S04]  /*0120*/  IADD3 R0, PT, PT, R0, UR4, RZ ;  /* 0x0000000400007c10 */ /* 0x000fc8000fffe0ff */
[----:B------:R-:W-:Y:S01]  /*0130*/  ISETP.GE.U32.AND P0, PT, R0, UR8, PT ;  /* 0x0000000800007c0c */ /* 0x000fe2000bf06070 */
[----:B----4-:R-:W-:-:S08]  /*0140*/  DMUL R8, R6, UR14 ;  /* 0x0000000e06087c28 */ /* 0x010fd00008000000 */
[----:B--2---:R-:W-:-:S07]  /*0150*/  DFMA R4, R4, UR12, R8 ;  /* 0x0000000c04047c2b */ /* 0x004fce0008000008 */
[----:B------:R1:W-:Y:S01]  /*0160*/  STG.E.64 desc[UR6][R2.64], R4 ;  /* 0x0000000402007986 */ /* 0x0003e2000c101b06 */
[----:B------:R-:W-:Y:S05]  /*0170*/  @!P0 BRA `(.L_x_17) ;  /* 0xfffffffc00d88947 */ /* 0x000fea000383ffff */
[----:B------:R-:W-:Y:S05]  /*0180*/  EXIT ;  /* 0x000000000000794d */ /* 0x000fea0003800000 */
.L_x_18:
        /* <DEDUP_REMOVED lines=15> */
.L_x_23:


//--------------------- .nv.shared.reserved.0     --------------------------
	.section	.nv.shared.reserved.0,"aw",@nobits
	.weak		__nv_reservedSMEM_offset_0_alias
	.size		__nv_reservedSMEM_offset_0_alias, 0, 64
	.other		__nv_reservedSMEM_offset_0_alias,@"STO_CUDA_RESERVED_SHARED STV_DEFAULT"
__nv_reservedSMEM_offset_0_alias:
	.zero		0
	.zero		64


//--------------------- .nv.constant0._Z13gradModKernelPdS_S_dj --------------------------
	.section	.nv.constant0._Z13gradModKernelPdS_S_dj,"a",@progbits
	.sectionflags	@""
	.align	4
.nv.constant0._Z13gradModKernelPdS_S_dj:
	.zero		932


//--------------------- .nv.constant0._Z12axpbyyKernelPdS_ddj --------------------------
	.section	.nv.constant0._Z12axpbyyKernelPdS_ddj,"a",@progbits
	.sectionflags	@""
	.align	4
.nv.constant0._Z12axpbyyKernelPdS_ddj:
	.zero		932


//--------------------- .nv.constant0._Z11axpbyKernelPdS_ddj --------------------------
	.section	.nv.constant0._Z11axpbyKernelPdS_ddj,"a",@progbits
	.sectionflags	@""
	.align	4
.nv.constant0._Z11axpbyKernelPdS_ddj:
	.zero		932


//--------------------- SYMBOLS --------------------------

	.type		.nv.reservedSmem.offset0,@object
	.size		.nv.reservedSmem.offset0,0x4
